//
// Generated by NVIDIA NVVM Compiler
//
// Compiler Build ID: CL-36424714
// Cuda compilation tools, release 13.0, V13.0.88
// Based on NVVM 20.0.0
//

.version 9.0
.target sm_100
.address_size 64

	// .globl	_Z3dotiPfS_S_

.visible .entry _Z3dotiPfS_S_(
	.param .u32 _Z3dotiPfS_S__param_0,
	.param .u64 .ptr .align 1 _Z3dotiPfS_S__param_1,
	.param .u64 .ptr .align 1 _Z3dotiPfS_S__param_2,
	.param .u64 .ptr .align 1 _Z3dotiPfS_S__param_3
)
{
	.reg .pred 	%p<7>;
	.reg .b32 	%r<31>;
	.reg .b32 	%f<16>;
	.reg .b64 	%rd<25>;

	ld.param.u32 	%r12, [_Z3dotiPfS_S__param_0];
	ld.param.u64 	%rd4, [_Z3dotiPfS_S__param_1];
	ld.param.u64 	%rd5, [_Z3dotiPfS_S__param_2];
	ld.param.u64 	%rd6, [_Z3dotiPfS_S__param_3];
	cvta.to.global.u64 	%rd1, %rd6;
	cvta.to.global.u64 	%rd2, %rd5;
	cvta.to.global.u64 	%rd3, %rd4;
	mov.u32 	%r13, %ctaid.x;
	mov.u32 	%r14, %ntid.x;
	mov.u32 	%r15, %tid.x;
	mad.lo.s32 	%r29, %r13, %r14, %r15;
	mov.u32 	%r16, %nctaid.x;
	mul.lo.s32 	%r2, %r14, %r16;
	setp.ge.s32 	%p1, %r29, %r12;
	@%p1 bra 	$L__BB0_7;
	add.s32 	%r17, %r29, %r2;
	max.s32 	%r18, %r12, %r17;
	setp.lt.s32 	%p2, %r17, %r12;
	selp.u32 	%r19, 1, 0, %p2;
	add.s32 	%r20, %r17, %r19;
	sub.s32 	%r21, %r18, %r20;
	div.u32 	%r22, %r21, %r2;
	add.s32 	%r3, %r22, %r19;
	and.b32  	%r23, %r3, 3;
	setp.eq.s32 	%p3, %r23, 3;
	@%p3 bra 	$L__BB0_4;
	add.s32 	%r24, %r3, 1;
	and.b32  	%r25, %r24, 3;
	neg.s32 	%r27, %r25;
$L__BB0_3:
	.pragma "nounroll";
	mul.wide.s32 	%rd7, %r29, 4;
	add.s64 	%rd8, %rd1, %rd7;
	add.s64 	%rd9, %rd2, %rd7;
	add.s64 	%rd10, %rd3, %rd7;
	ld.global.f32 	%f1, [%rd10];
	ld.global.f32 	%f2, [%rd9];
	mul.f32 	%f3, %f1, %f2;
	st.global.f32 	[%rd8], %f3;
	add.s32 	%r29, %r29, %r2;
	add.s32 	%r27, %r27, 1;
	setp.ne.s32 	%p4, %r27, 0;
	@%p4 bra 	$L__BB0_3;
$L__BB0_4:
	setp.lt.u32 	%p5, %r3, 3;
	@%p5 bra 	$L__BB0_7;
	mul.wide.s32 	%rd15, %r2, 4;
	shl.b32 	%r26, %r2, 2;
$L__BB0_6:
	mul.wide.s32 	%rd11, %r29, 4;
	add.s64 	%rd12, %rd3, %rd11;
	ld.global.f32 	%f4, [%rd12];
	add.s64 	%rd13, %rd2, %rd11;
	ld.global.f32 	%f5, [%rd13];
	mul.f32 	%f6, %f4, %f5;
	add.s64 	%rd14, %rd1, %rd11;
	st.global.f32 	[%rd14], %f6;
	add.s64 	%rd16, %rd12, %rd15;
	ld.global.f32 	%f7, [%rd16];
	add.s64 	%rd17, %rd13, %rd15;
	ld.global.f32 	%f8, [%rd17];
	mul.f32 	%f9, %f7, %f8;
	add.s64 	%rd18, %rd14, %rd15;
	st.global.f32 	[%rd18], %f9;
	add.s64 	%rd19, %rd16, %rd15;
	ld.global.f32 	%f10, [%rd19];
	add.s64 	%rd20, %rd17, %rd15;
	ld.global.f32 	%f11, [%rd20];
	mul.f32 	%f12, %f10, %f11;
	add.s64 	%rd21, %rd18, %rd15;
	st.global.f32 	[%rd21], %f12;
	add.s64 	%rd22, %rd19, %rd15;
	ld.global.f32 	%f13, [%rd22];
	add.s64 	%rd23, %rd20, %rd15;
	ld.global.f32 	%f14, [%rd23];
	mul.f32 	%f15, %f13, %f14;
	add.s64 	%rd24, %rd21, %rd15;
	st.global.f32 	[%rd24], %f15;
	add.s32 	%r29, %r26, %r29;
	setp.lt.s32 	%p6, %r29, %r12;
	@%p6 bra 	$L__BB0_6;
$L__BB0_7:
	ret;

}


// ===== COMPILED SASS (sm_100) =====

	.target	sm_100

	.elftype	@"ET_EXEC"


//--------------------- .note.nv.tkinfo           --------------------------
	.section	.note.nv.tkinfo,"",@"SHT_NOTE"
	.sectionflags	@"SHF_NOTE_NV_TKINFO"
	.tkinfo
        /*0018*/ 	.word	0x00000002
        /*0030*/ 	.string	""
        /*0030*/ 	.string	"ptxas"
        /*0030*/ 	.string	"Cuda compilation tools, release 13.0, V13.0.88"
        /*0030*/ 	.string	"Build cuda_13.0.r13.0/compiler.36424714_0"
        /*0030*/ 	.string	"-arch sm_100 -m 64 "



//--------------------- .note.nv.cuinfo           --------------------------
	.section	.note.nv.cuinfo,"",@"SHT_NOTE"
	.sectionflags	@"SHF_NOTE_NV_CUINFO"
        /*0018*/ 	.short	0x0002
        /*001a*/ 	.short	0x0064
        /*001c*/ 	.short	0x0082
	.zero		2


//--------------------- .nv.info                  --------------------------
	.section	.nv.info,"",@"SHT_CUDA_INFO"
	.align	4


	//----- nvinfo : EIATTR_REGCOUNT
	.align		4
        /*0000*/ 	.byte	0x04, 0x2f
        /*0002*/ 	.short	(.L_1 - .L_0)
	.align		4
.L_0:
        /*0004*/ 	.word	index@(_Z3dotiPfS_S_)
        /*0008*/ 	.word	0x0000001a


	//----- nvinfo : EIATTR_FRAME_SIZE
	.align		4
.L_1:
        /*000c*/ 	.byte	0x04, 0x11
        /*000e*/ 	.short	(.L_3 - .L_2)
	.align		4
.L_2:
        /*0010*/ 	.word	index@(_Z3dotiPfS_S_)
        /*0014*/ 	.word	0x00000000


	//----- nvinfo : EIATTR_MIN_STACK_SIZE
	.align		4
.L_3:
        /*0018*/ 	.byte	0x04, 0x12
        /*001a*/ 	.short	(.L_5 - .L_4)
	.align		4
.L_4:
        /*001c*/ 	.word	index@(_Z3dotiPfS_S_)
        /*0020*/ 	.word	0x00000000
.L_5:


//--------------------- .nv.compat                --------------------------
	.section	.nv.compat,"",@"SHT_CUDA_COMPAT_INFO"
	.align	4
        /*0000*/ 	.byte	0x02, 0x09, 0x00, 0x00, 0x02, 0x02, 0x01, 0x00, 0x02, 0x05, 0x05, 0x00, 0x03, 0x07, 0x01, 0x01
        /*0010*/ 	.byte	0x02, 0x03, 0x00, 0x00, 0x02, 0x06, 0x01, 0x00, 0x04, 0x0b, 0x08, 0x00, 0x09, 0x00, 0x00, 0x00
        /*0020*/ 	.byte	0x00, 0x00, 0x00, 0x00


//--------------------- .nv.info._Z3dotiPfS_S_    --------------------------
	.section	.nv.info._Z3dotiPfS_S_,"",@"SHT_CUDA_INFO"
	.sectionflags	@""
	.align	4


	//----- nvinfo : EIATTR_CUDA_API_VERSION
	.align		4
        /*0000*/ 	.byte	0x04, 0x37
        /*0002*/ 	.short	(.L_7 - .L_6)
.L_6:
        /*0004*/ 	.word	0x00000082


	//----- nvinfo : EIATTR_KPARAM_INFO
	.align		4
.L_7:
        /*0008*/ 	.byte	0x04, 0x17
        /*000a*/ 	.short	(.L_9 - .L_8)
.L_8:
        /*000c*/ 	.word	0x00000000
        /*0010*/ 	.short	0x0003
        /*0012*/ 	.short	0x0018
        /*0014*/ 	.byte	0x00, 0xf5, 0x21, 0x00


	//----- nvinfo : EIATTR_KPARAM_INFO
	.align		4
.L_9:
        /*0018*/ 	.byte	0x04, 0x17
        /*001a*/ 	.short	(.L_11 - .L_10)
.L_10:
        /*001c*/ 	.word	0x00000000
        /*0020*/ 	.short	0x0002
        /*0022*/ 	.short	0x0010
        /*0024*/ 	.byte	0x00, 0xf5, 0x21, 0x00


	//----- nvinfo : EIATTR_KPARAM_INFO
	.align		4
.L_11:
        /*0028*/ 	.byte	0x04, 0x17
        /*002a*/ 	.short	(.L_13 - .L_12)
.L_12:
        /*002c*/ 	.word	0x00000000
        /*0030*/ 	.short	0x0001
        /*0032*/ 	.short	0x0008
        /*0034*/ 	.byte	0x00, 0xf5, 0x21, 0x00


	//----- nvinfo : EIATTR_KPARAM_INFO
	.align		4
.L_13:
        /*0038*/ 	.byte	0x04, 0x17
        /*003a*/ 	.short	(.L_15 - .L_14)
.L_14:
        /*003c*/ 	.word	0x00000000
        /*0040*/ 	.short	0x0000
        /*0042*/ 	.short	0x0000
        /*0044*/ 	.byte	0x00, 0xf0, 0x11, 0x00


	//----- nvinfo : EIATTR_SPARSE_MMA_MASK
	.align		4
.L_15:
        /*0048*/ 	.byte	0x03, 0x50
        /*004a*/ 	.short	0x0000


	//----- nvinfo : EIATTR_MAXREG_COUNT
	.align		4
        /*004c*/ 	.byte	0x03, 0x1b
        /*004e*/ 	.short	0x00ff


	//----- nvinfo : EIATTR_MERCURY_ISA_VERSION
	.align		4
        /*0050*/ 	.byte	0x03, 0x5f
        /*0052*/ 	.short	0x0101


	//----- nvinfo : EIATTR_VRC_CTA_INIT_COUNT
	.align		4
        /*0054*/ 	.byte	0x02, 0x4a
	.zero		1
	.zero		1


	//----- nvinfo : EIATTR_EXIT_INSTR_OFFSETS
	.align		4
        /*0058*/ 	.byte	0x04, 0x1c
        /*005a*/ 	.short	(.L_17 - .L_16)


	//   ....[0]....
.L_16:
        /*005c*/ 	.word	0x00000090


	//   ....[1]....
        /*0060*/ 	.word	0x000003a0


	//   ....[2]....
        /*0064*/ 	.word	0x000005d0


	//----- nvinfo : EIATTR_CRS_STACK_SIZE
	.align		4
.L_17:
        /*0068*/ 	.byte	0x04, 0x1e
        /*006a*/ 	.short	(.L_19 - .L_18)
.L_18:
        /*006c*/ 	.word	0x00000000


	//----- nvinfo : EIATTR_CBANK_PARAM_SIZE
	.align		4
.L_19:
        /*0070*/ 	.byte	0x03, 0x19
        /*0072*/ 	.short	0x0020


	//----- nvinfo : EIATTR_PARAM_CBANK
	.align		4
        /*0074*/ 	.byte	0x04, 0x0a
        /*0076*/ 	.short	(.L_21 - .L_20)
	.align		4
.L_20:
        /*0078*/ 	.word	index@(.nv.constant0._Z3dotiPfS_S_)
        /*007c*/ 	.short	0x0380
        /*007e*/ 	.short	0x0020


	//----- nvinfo : EIATTR_SW_WAR
	.align		4
.L_21:
        /*0080*/ 	.byte	0x04, 0x36
        /*0082*/ 	.short	(.L_23 - .L_22)
.L_22:
        /*0084*/ 	.word	0x00000008
.L_23:


//--------------------- .nv.callgraph             --------------------------
	.section	.nv.callgraph,"",@"SHT_CUDA_CALLGRAPH"
	.align	4
	.sectionentsize	8
	.align		4
        /*0000*/ 	.word	0x00000000
	.align		4
        /*0004*/ 	.word	0xffffffff
	.align		4
        /*0008*/ 	.word	0x00000000
	.align		4
        /*000c*/ 	.word	0xfffffffe
	.align		4
        /*0010*/ 	.word	0x00000000
	.align		4
        /*0014*/ 	.word	0xfffffffd
	.align		4
        /*0018*/ 	.word	0x00000000
	.align		4
        /*001c*/ 	.word	0xfffffffc


//--------------------- .text._Z3dotiPfS_S_       --------------------------
	.section	.text._Z3dotiPfS_S_,"ax",@progbits
	.align	128
        .global         _Z3dotiPfS_S_
        .type           _Z3dotiPfS_S_,@function
        .size           _Z3dotiPfS_S_,(.L_x_5 - _Z3dotiPfS_S_)
        .other          _Z3dotiPfS_S_,@"STO_CUDA_ENTRY STV_DEFAULT"
_Z3dotiPfS_S_:
.text._Z3dotiPfS_S_:
[----:B------:R-:W-:Y:S01]  /*0000*/  LDC R1, c[0x0][0x37c] ;  /* 0x0000df00ff017b82 */ /* 0x000fe20000000800 */
[----:B------:R-:W0:Y:S07]  /*0010*/  S2R R3, SR_TID.X ;  /* 0x0000000000037919 */ /* 0x000e2e0000002100 */
[----:B------:R-:W0:Y:S01]  /*0020*/  S2UR UR4, SR_CTAID.X ;  /* 0x00000000000479c3 */ /* 0x000e220000002500 */
[----:B------:R-:W1:Y:S07]  /*0030*/  LDCU UR6, c[0x0][0x380] ;  /* 0x00007000ff0677ac */ /* 0x000e6e0008000800 */
[----:B------:R-:W0:Y:S01]  /*0040*/  LDC R0, c[0x0][0x360] ;  /* 0x0000d800ff007b82 */ /* 0x000e220000000800 */
[----:B------:R-:W2:Y:S01]  /*0050*/  LDCU UR5, c[0x0][0x370] ;  /* 0x00006e00ff0577ac */ /* 0x000ea20008000800 */
[----:B0-----:R-:W-:-:S02]  /*0060*/  IMAD R3, R0, UR4, R3 ;  /* 0x0000000400037c24 */ /* 0x001fc4000f8e0203 */
[----:B--2---:R-:W-:-:S03]  /*0070*/  IMAD R0, R0, UR5, RZ ;  /* 0x0000000500007c24 */ /* 0x004fc6000f8e02ff */
[----:B-1----:R-:W-:-:S13]  /*0080*/  ISETP.GE.AND P0, PT, R3, UR6, PT ;  /* 0x0000000603007c0c */ /* 0x002fda000bf06270 */
[----:B------:R-:W-:Y:S05]  /*0090*/  @P0 EXIT ;  /* 0x000000000000094d */ /* 0x000fea0003800000 */
[----:B------:R-:W0:Y:S01]  /*00a0*/  I2F.U32.RP R8, R0 ;  /* 0x0000000000087306 */ /* 0x000e220000209000 */
[----:B------:R-:W-:Y:S01]  /*00b0*/  IADD3 R2, PT, PT, R0, R3, RZ ;  /* 0x0000000300027210 */ /* 0x000fe20007ffe0ff */
[----:B------:R-:W1:Y:S01]  /*00c0*/  LDCU.64 UR4, c[0x0][0x358] ;  /* 0x00006b00ff0477ac */ /* 0x000e620008000a00 */
[----:B------:R-:W-:Y:S01]  /*00d0*/  IADD3 R9, PT, PT, RZ, -R0, RZ ;  /* 0x80000000ff097210 */ /* 0x000fe20007ffe0ff */
[----:B------:R-:W-:Y:S01]  /*00e0*/  BSSY.RECONVERGENT B0, `(.L_x_0) ;  /* 0x000002b000007945 */ /* 0x000fe20003800200 */
[C---:B------:R-:W-:Y:S02]  /*00f0*/  ISETP.GE.AND P0, PT, R2.reuse, UR6, PT ;  /* 0x0000000602007c0c */ /* 0x040fe4000bf06270 */
[----:B------:R-:W-:Y:S02]  /*0100*/  VIMNMX R7, PT, PT, R2, UR6, !PT ;  /* 0x0000000602077c48 */ /* 0x000fe4000ffe0100 */
[----:B------:R-:W-:Y:S02]  /*0110*/  SEL R6, RZ, 0x1, P0 ;  /* 0x00000001ff067807 */ /* 0x000fe40000000000 */
[----:B------:R-:W-:-:S02]  /*0120*/  ISETP.NE.U32.AND P2, PT, R0, RZ, PT ;  /* 0x000000ff0000720c */ /* 0x000fc40003f45070 */
[----:B------:R-:W-:Y:S01]  /*0130*/  IADD3 R7, PT, PT, R7, -R2, -R6 ;  /* 0x8000000207077210 */ /* 0x000fe20007ffe806 */
[----:B0-----:R-:W0:Y:S02]  /*0140*/  MUFU.RCP R8, R8 ;  /* 0x0000000800087308 */ /* 0x001e240000001000 */
[----:B0-----:R-:W-:-:S06]  /*0150*/  IADD3 R4, PT, PT, R8, 0xffffffe, RZ ;  /* 0x0ffffffe08047810 */ /* 0x001fcc0007ffe0ff */
[----:B------:R0:W2:Y:S02]  /*0160*/  F2I.FTZ.U32.TRUNC.NTZ R5, R4 ;  /* 0x0000000400057305 */ /* 0x0000a4000021f000 */
[----:B0-----:R-:W-:Y:S02]  /*0170*/  HFMA2 R4, -RZ, RZ, 0, 0 ;  /* 0x00000000ff047431 */ /* 0x001fe400000001ff */
[----:B--2---:R-:W-:-:S04]  /*0180*/  IMAD R9, R9, R5, RZ ;  /* 0x0000000509097224 */ /* 0x004fc800078e02ff */
[----:B------:R-:W-:-:S06]  /*0190*/  IMAD.HI.U32 R8, R5, R9, R4 ;  /* 0x0000000905087227 */ /* 0x000fcc00078e0004 */
[----:B------:R-:W-:-:S05]  /*01a0*/  IMAD.HI.U32 R5, R8, R7, RZ ;  /* 0x0000000708057227 */ /* 0x000fca00078e00ff */
[----:B------:R-:W-:-:S05]  /*01b0*/  IADD3 R2, PT, PT, -R5, RZ, RZ ;  /* 0x000000ff05027210 */ /* 0x000fca0007ffe1ff */
[----:B------:R-:W-:-:S05]  /*01c0*/  IMAD R7, R0, R2, R7 ;  /* 0x0000000200077224 */ /* 0x000fca00078e0207 */
[----:B------:R-:W-:-:S13]  /*01d0*/  ISETP.GE.U32.AND P0, PT, R7, R0, PT ;  /* 0x000000000700720c */ /* 0x000fda0003f06070 */
[----:B------:R-:W-:Y:S02]  /*01e0*/  @P0 IADD3 R7, PT, PT, -R0, R7, RZ ;  /* 0x0000000700070210 */ /* 0x000fe40007ffe1ff */
[----:B------:R-:W-:Y:S02]  /*01f0*/  @P0 IADD3 R5, PT, PT, R5, 0x1, RZ ;  /* 0x0000000105050810 */ /* 0x000fe40007ffe0ff */
[----:B------:R-:W-:-:S13]  /*0200*/  ISETP.GE.U32.AND P1, PT, R7, R0, PT ;  /* 0x000000000700720c */ /* 0x000fda0003f26070 */
[----:B------:R-:W-:Y:S02]  /*0210*/  @P1 IADD3 R5, PT, PT, R5, 0x1, RZ ;  /* 0x0000000105051810 */ /* 0x000fe40007ffe0ff */
[----:B------:R-:W-:-:S04]  /*0220*/  @!P2 LOP3.LUT R5, RZ, R0, RZ, 0x33, !PT ;  /* 0x00000000ff05a212 */ /* 0x000fc800078e33ff */
[----:B------:R-:W-:-:S04]  /*0230*/  IADD3 R2, PT, PT, R6, R5, RZ ;  /* 0x0000000506027210 */ /* 0x000fc80007ffe0ff */
[C---:B------:R-:W-:Y:S02]  /*0240*/  LOP3.LUT R4, R2.reuse, 0x3, RZ, 0xc0, !PT ;  /* 0x0000000302047812 */ /* 0x040fe400078ec0ff */
[----:B------:R-:W-:Y:S02]  /*0250*/  ISETP.GE.U32.AND P1, PT, R2, 0x3, PT ;  /* 0x000000030200780c */ /* 0x000fe40003f26070 */
[----:B------:R-:W-:-:S13]  /*0260*/  ISETP.NE.AND P0, PT, R4, 0x3, PT ;  /* 0x000000030400780c */ /* 0x000fda0003f05270 */
[----:B-1----:R-:W-:Y:S05]  /*0270*/  @!P0 BRA `(.L_x_1) ;  /* 0x0000000000448947 */ /* 0x002fea0003800000 */
[----:B------:R-:W0:Y:S01]  /*0280*/  LDC.64 R4, c[0x0][0x388] ;  /* 0x0000e200ff047b82 */ /* 0x000e220000000a00 */
[----:B------:R-:W-:-:S04]  /*0290*/  IADD3 R2, PT, PT, R2, 0x1, RZ ;  /* 0x0000000102027810 */ /* 0x000fc80007ffe0ff */
[----:B------:R-:W-:-:S03]  /*02a0*/  LOP3.LUT R2, R2, 0x3, RZ, 0xc0, !PT ;  /* 0x0000000302027812 */ /* 0x000fc600078ec0ff */
[----:B------:R-:W1:Y:S01]  /*02b0*/  LDC.64 R6, c[0x0][0x390] ;  /* 0x0000e400ff067b82 */ /* 0x000e620000000a00 */
[----:B------:R-:W-:-:S07]  /*02c0*/  IADD3 R2, PT, PT, -R2, RZ, RZ ;  /* 0x000000ff02027210 */ /* 0x000fce0007ffe1ff */
[----:B------:R-:W2:Y:S02]  /*02d0*/  LDC.64 R8, c[0x0][0x398] ;  /* 0x0000e600ff087b82 */ /* 0x000ea40000000a00 */
.L_x_2:
[----:B-1----:R-:W-:-:S04]  /*02e0*/  IMAD.WIDE R12, R3, 0x4, R6 ;  /* 0x00000004030c7825 */ /* 0x002fc800078e0206 */
[C---:B0-----:R-:W-:Y:S02]  /*02f0*/  IMAD.WIDE R14, R3.reuse, 0x4, R4 ;  /* 0x00000004030e7825 */ /* 0x041fe400078e0204 */
[----:B---3--:R-:W3:Y:S04]  /*0300*/  LDG.E R13, desc[UR4][R12.64] ;  /* 0x000000040c0d7981 */ /* 0x008ee8000c1e1900 */
[----:B------:R-:W3:Y:S01]  /*0310*/  LDG.E R14, desc[UR4][R14.64] ;  /* 0x000000040e0e7981 */ /* 0x000ee2000c1e1900 */
[----:B--2---:R-:W-:Y:S01]  /*0320*/  IMAD.WIDE R10, R3, 0x4, R8 ;  /* 0x00000004030a7825 */ /* 0x004fe200078e0208 */
[----:B------:R-:W-:Y:S02]  /*0330*/  IADD3 R2, PT, PT, R2, 0x1, RZ ;  /* 0x0000000102027810 */ /* 0x000fe40007ffe0ff */
[----:B------:R-:W-:-:S02]  /*0340*/  IADD3 R3, PT, PT, R0, R3, RZ ;  /* 0x0000000300037210 */ /* 0x000fc40007ffe0ff */
[----:B------:R-:W-:Y:S01]  /*0350*/  ISETP.NE.AND P0, PT, R2, RZ, PT ;  /* 0x000000ff0200720c */ /* 0x000fe20003f05270 */
[----:B---3--:R-:W-:-:S05]  /*0360*/  FMUL R17, R14, R13 ;  /* 0x0000000d0e117220 */ /* 0x008fca0000400000 */
[----:B------:R3:W-:Y:S07]  /*0370*/  STG.E desc[UR4][R10.64], R17 ;  /* 0x000000110a007986 */ /* 0x0007ee000c101904 */
[----:B------:R-:W-:Y:S05]  /*0380*/  @P0 BRA `(.L_x_2) ;  /* 0xfffffffc00d40947 */ /* 0x000fea000383ffff */
.L_x_1:
[----:B------:R-:W-:Y:S05]  /*0390*/  BSYNC.RECONVERGENT B0 ;  /* 0x0000000000007941 */ /* 0x000fea0003800200 */
.L_x_0:
[----:B------:R-:W-:Y:S05]  /*03a0*/  @!P1 EXIT ;  /* 0x000000000000994d */ /* 0x000fea0003800000 */
.L_x_3:
[----:B------:R-:W3:Y:S08]  /*03b0*/  LDC.64 R4, c[0x0][0x388] ;  /* 0x0000e200ff047b82 */ /* 0x000ef00000000a00 */
[----:B------:R-:W0:Y:S01]  /*03c0*/  LDC.64 R6, c[0x0][0x390] ;  /* 0x0000e400ff067b82 */ /* 0x000e220000000a00 */
[----:B---3--:R-:W-:-:S07]  /*03d0*/  IMAD.WIDE R10, R3, 0x4, R4 ;  /* 0x00000004030a7825 */ /* 0x008fce00078e0204 */
[----:B------:R-:W1:Y:S01]  /*03e0*/  LDC.64 R4, c[0x0][0x398] ;  /* 0x0000e600ff047b82 */ /* 0x000e620000000a00 */
[----:B--2---:R-:W2:Y:S01]  /*03f0*/  LDG.E R2, desc[UR4][R10.64] ;  /* 0x000000040a027981 */ /* 0x004ea2000c1e1900 */
[----:B0-----:R-:W-:-:S05]  /*0400*/  IMAD.WIDE R12, R3, 0x4, R6 ;  /* 0x00000004030c7825 */ /* 0x001fca00078e0206 */
[----:B------:R-:W2:Y:S01]  /*0410*/  LDG.E R7, desc[UR4][R12.64] ;  /* 0x000000040c077981 */ /* 0x000ea2000c1e1900 */
[----:B-1----:R-:W-:-:S04]  /*0420*/  IMAD.WIDE R16, R3, 0x4, R4 ;  /* 0x0000000403107825 */ /* 0x002fc800078e0204 */
[----:B------:R-:W-:-:S04]  /*0430*/  IMAD.WIDE R4, R0, 0x4, R10 ;  /* 0x0000000400047825 */ /* 0x000fc800078e020a */
[----:B--2---:R-:W-:Y:S01]  /*0440*/  FMUL R19, R2, R7 ;  /* 0x0000000702137220 */ /* 0x004fe20000400000 */
[----:B------:R-:W-:-:S04]  /*0450*/  IMAD.WIDE R6, R0, 0x4, R12 ;  /* 0x0000000400067825 */ /* 0x000fc800078e020c */
[----:B------:R0:W-:Y:S04]  /*0460*/  STG.E desc[UR4][R16.64], R19 ;  /* 0x0000001310007986 */ /* 0x0001e8000c101904 */
[----:B------:R-:W2:Y:S04]  /*0470*/  LDG.E R2, desc[UR4][R4.64] ;  /* 0x0000000404027981 */ /* 0x000ea8000c1e1900 */
[----:B------:R-:W2:Y:S01]  /*0480*/  LDG.E R15, desc[UR4][R6.64] ;  /* 0x00000004060f7981 */ /* 0x000ea2000c1e1900 */
[----:B------:R-:W-:-:S04]  /*0490*/  IMAD.WIDE R8, R0, 0x4, R16 ;  /* 0x0000000400087825 */ /* 0x000fc800078e0210 */
[----:B------:R-:W-:-:S04]  /*04a0*/  IMAD.WIDE R10, R0, 0x4, R4 ;  /* 0x00000004000a7825 */ /* 0x000fc800078e0204 */
[----:B------:R-:W-:-:S04]  /*04b0*/  IMAD.WIDE R12, R0, 0x4, R6 ;  /* 0x00000004000c7825 */ /* 0x000fc800078e0206 */
[----:B--2---:R-:W-:-:S05]  /*04c0*/  FMUL R21, R2, R15 ;  /* 0x0000000f02157220 */ /* 0x004fca0000400000 */
        /* <DEDUP_REMOVED lines=8> */
[----:B------:R-:W1:Y:S04]  /*0550*/  LDG.E R4, desc[UR4][R4.64] ;  /* 0x0000000404047981 */ /* 0x000e68000c1e1900 */
[----:B------:R-:W1:Y:S01]  /*0560*/  LDG.E R7, desc[UR4][R6.64] ;  /* 0x0000000406077981 */ /* 0x000e62000c1e1900 */
[C---:B0-----:R-:W-:Y:S01]  /*0570*/  IMAD.WIDE R16, R0.reuse, 0x4, R14 ;  /* 0x0000000400107825 */ /* 0x041fe200078e020e */
[----:B------:R-:W-:-:S04]  /*0580*/  LEA R3, R0, R3, 0x2 ;  /* 0x0000000300037211 */ /* 0x000fc800078e10ff */
[----:B------:R-:W-:Y:S01]  /*0590*/  ISETP.GE.AND P0, PT, R3, UR6, PT ;  /* 0x0000000603007c0c */ /* 0x000fe2000bf06270 */
[----:B-1----:R-:W-:-:S05]  /*05a0*/  FMUL R9, R4, R7 ;  /* 0x0000000704097220 */ /* 0x002fca0000400000 */
[----:B------:R2:W-:Y:S07]  /*05b0*/  STG.E desc[UR4][R16.64], R9 ;  /* 0x0000000910007986 */ /* 0x0005ee000c101904 */
[----:B------:R-:W-:Y:S05]  /*05c0*/  @!P0 BRA `(.L_x_3) ;  /* 0xfffffffc00788947 */ /* 0x000fea000383ffff */
[----:B------:R-:W-:Y:S05]  /*05d0*/  EXIT ;  /* 0x000000000000794d */ /* 0x000fea0003800000 */
.L_x_4:
[----:B------:R-:W-:-:S00]  /*05e0*/  BRA `(.L_x_4) ;  /* 0xfffffffc00fc7947 */ /* 0x000fc0000383ffff */
[----:B------:R-:W-:-:S00]  /*05f0*/  NOP ;  /* 0x0000000000007918 */ /* 0x000fc00000000000 */
        /* <DEDUP_REMOVED lines=8> */
.L_x_5:


//--------------------- .nv.shared.reserved.0     --------------------------
	.section	.nv.shared.reserved.0,"aw",@nobits
	.weak		__nv_reservedSMEM_offset_0_alias
	.size		__nv_reservedSMEM_offset_0_alias, 0, 64
	.other		__nv_reservedSMEM_offset_0_alias,@"STO_CUDA_RESERVED_SHARED STV_DEFAULT"
__nv_reservedSMEM_offset_0_alias:
	.zero		0
	.zero		64


//--------------------- .nv.constant0._Z3dotiPfS_S_ --------------------------
	.section	.nv.constant0._Z3dotiPfS_S_,"a",@progbits
	.sectionflags	@""
	.align	4
.nv.constant0._Z3dotiPfS_S_:
	.zero		928


//--------------------- SYMBOLS --------------------------

	.type		.nv.reservedSmem.offset0,@object
	.size		.nv.reservedSmem.offset0,0x4
